//
// Generated by NVIDIA NVVM Compiler
//
// Compiler Build ID: CL-36424714
// Cuda compilation tools, release 13.0, V13.0.88
// Based on NVVM 20.0.0
//

.version 9.0
.target sm_100
.address_size 64

	// .globl	_Z13addIncrementsPjS_mi
.extern .shared .align 16 .b8 temp[];

.visible .entry _Z13addIncrementsPjS_mi(
	.param .u64 .ptr .align 1 _Z13addIncrementsPjS_mi_param_0,
	.param .u64 .ptr .align 1 _Z13addIncrementsPjS_mi_param_1,
	.param .u64 _Z13addIncrementsPjS_mi_param_2,
	.param .u32 _Z13addIncrementsPjS_mi_param_3
)
{
	.reg .pred 	%p<2>;
	.reg .b32 	%r<12>;
	.reg .b64 	%rd<11>;

	ld.param.u64 	%rd2, [_Z13addIncrementsPjS_mi_param_0];
	ld.param.u64 	%rd3, [_Z13addIncrementsPjS_mi_param_1];
	ld.param.u64 	%rd4, [_Z13addIncrementsPjS_mi_param_2];
	ld.param.u32 	%r2, [_Z13addIncrementsPjS_mi_param_3];
	mov.u32 	%r1, %ctaid.x;
	mov.u32 	%r3, %ntid.x;
	mov.u32 	%r4, %tid.x;
	mad.lo.s32 	%r5, %r1, %r3, %r4;
	cvt.s64.s32 	%rd1, %r5;
	setp.le.u64 	%p1, %rd4, %rd1;
	@%p1 bra 	$L__BB0_2;
	cvta.to.global.u64 	%rd5, %rd3;
	cvta.to.global.u64 	%rd6, %rd2;
	mul.lo.s32 	%r6, %r2, %r1;
	mov.u32 	%r7, %nctaid.x;
	div.u32 	%r8, %r6, %r7;
	mul.wide.u32 	%rd7, %r8, 4;
	add.s64 	%rd8, %rd5, %rd7;
	ld.global.u32 	%r9, [%rd8];
	shl.b64 	%rd9, %rd1, 2;
	add.s64 	%rd10, %rd6, %rd9;
	ld.global.u32 	%r10, [%rd10];
	add.s32 	%r11, %r10, %r9;
	st.global.u32 	[%rd10], %r11;
$L__BB0_2:
	ret;

}
	// .globl	_Z12exclusiveSumPjS_S_i
.visible .entry _Z12exclusiveSumPjS_S_i(
	.param .u64 .ptr .align 1 _Z12exclusiveSumPjS_S_i_param_0,
	.param .u64 .ptr .align 1 _Z12exclusiveSumPjS_S_i_param_1,
	.param .u64 .ptr .align 1 _Z12exclusiveSumPjS_S_i_param_2,
	.param .u32 _Z12exclusiveSumPjS_S_i_param_3
)
{
	.reg .pred 	%p<10>;
	.reg .b32 	%r<61>;
	.reg .b64 	%rd<13>;

	ld.param.u64 	%rd3, [_Z12exclusiveSumPjS_S_i_param_0];
	ld.param.u64 	%rd5, [_Z12exclusiveSumPjS_S_i_param_1];
	ld.param.u64 	%rd4, [_Z12exclusiveSumPjS_S_i_param_2];
	ld.param.u32 	%r21, [_Z12exclusiveSumPjS_S_i_param_3];
	cvta.to.global.u64 	%rd6, %rd5;
	mov.u32 	%r1, %tid.x;
	mov.u32 	%r57, %ntid.x;
	mov.u32 	%r3, %ctaid.x;
	mad.lo.s32 	%r23, %r57, %r3, %r1;
	shl.b32 	%r4, %r23, 1;
	setp.ge.s32 	%p1, %r4, %r21;
	mul.wide.s32 	%rd7, %r4, 4;
	add.s64 	%rd1, %rd6, %rd7;
	mov.b32 	%r55, 0;
	@%p1 bra 	$L__BB1_2;
	ld.global.u32 	%r55, [%rd1];
$L__BB1_2:
	shl.b32 	%r25, %r1, 3;
	mov.u32 	%r26, temp;
	add.s32 	%r7, %r26, %r25;
	st.shared.u32 	[%r7], %r55;
	add.s32 	%r8, %r4, 1;
	setp.ge.s32 	%p2, %r8, %r21;
	mov.b32 	%r56, 0;
	@%p2 bra 	$L__BB1_4;
	ld.global.u32 	%r56, [%rd1+4];
$L__BB1_4:
	shl.b32 	%r28, %r1, 1;
	or.b32  	%r11, %r28, 1;
	st.shared.u32 	[%r7+4], %r56;
	shl.b32 	%r12, %r57, 1;
	mov.b32 	%r60, 1;
$L__BB1_5:
	bar.sync 	0;
	setp.ge.u32 	%p3, %r1, %r57;
	@%p3 bra 	$L__BB1_7;
	mul.lo.s32 	%r29, %r60, %r11;
	shl.b32 	%r30, %r29, 2;
	add.s32 	%r32, %r26, %r30;
	ld.shared.u32 	%r33, [%r32+-4];
	shl.b32 	%r34, %r60, 2;
	add.s32 	%r35, %r32, %r34;
	ld.shared.u32 	%r36, [%r35+-4];
	add.s32 	%r37, %r36, %r33;
	st.shared.u32 	[%r35+-4], %r37;
$L__BB1_7:
	shl.b32 	%r60, %r60, 1;
	shr.u32 	%r16, %r57, 1;
	setp.gt.u32 	%p4, %r57, 1;
	mov.u32 	%r57, %r16;
	@%p4 bra 	$L__BB1_5;
	setp.ne.s32 	%p5, %r1, 0;
	@%p5 bra 	$L__BB1_10;
	shl.b32 	%r38, %r12, 2;
	add.s32 	%r40, %r26, %r38;
	ld.shared.u32 	%r41, [%r40+-4];
	cvta.to.global.u64 	%rd8, %rd4;
	mul.wide.u32 	%rd9, %r3, 4;
	add.s64 	%rd10, %rd8, %rd9;
	st.global.u32 	[%rd10], %r41;
	mov.b32 	%r42, 0;
	st.shared.u32 	[%r40+-4], %r42;
$L__BB1_10:
	mov.b32 	%r59, 1;
$L__BB1_11:
	shr.u32 	%r60, %r60, 1;
	bar.sync 	0;
	setp.ge.u32 	%p6, %r1, %r59;
	@%p6 bra 	$L__BB1_13;
	mul.lo.s32 	%r44, %r60, %r11;
	shl.b32 	%r45, %r44, 2;
	add.s32 	%r47, %r26, %r45;
	ld.shared.u32 	%r48, [%r47+-4];
	shl.b32 	%r49, %r60, 2;
	add.s32 	%r50, %r47, %r49;
	ld.shared.u32 	%r51, [%r50+-4];
	st.shared.u32 	[%r47+-4], %r51;
	add.s32 	%r52, %r51, %r48;
	st.shared.u32 	[%r50+-4], %r52;
$L__BB1_13:
	shl.b32 	%r59, %r59, 1;
	setp.lt.u32 	%p7, %r59, %r12;
	@%p7 bra 	$L__BB1_11;
	setp.ge.s32 	%p8, %r4, %r21;
	bar.sync 	0;
	cvta.to.global.u64 	%rd11, %rd3;
	add.s64 	%rd2, %rd11, %rd7;
	@%p8 bra 	$L__BB1_16;
	ld.shared.u32 	%r53, [%r7];
	st.global.u32 	[%rd2], %r53;
$L__BB1_16:
	setp.ge.s32 	%p9, %r8, %r21;
	@%p9 bra 	$L__BB1_18;
	ld.shared.u32 	%r54, [%r7+4];
	st.global.u32 	[%rd2+4], %r54;
$L__BB1_18:
	ret;

}
	// .globl	_Z12getPredicatePjS_mii
.visible .entry _Z12getPredicatePjS_mii(
	.param .u64 .ptr .align 1 _Z12getPredicatePjS_mii_param_0,
	.param .u64 .ptr .align 1 _Z12getPredicatePjS_mii_param_1,
	.param .u64 _Z12getPredicatePjS_mii_param_2,
	.param .u32 _Z12getPredicatePjS_mii_param_3,
	.param .u32 _Z12getPredicatePjS_mii_param_4
)
{
	.reg .pred 	%p<2>;
	.reg .b32 	%r<12>;
	.reg .b64 	%rd<13>;

	ld.param.u64 	%rd2, [_Z12getPredicatePjS_mii_param_0];
	ld.param.u64 	%rd3, [_Z12getPredicatePjS_mii_param_1];
	ld.param.u64 	%rd4, [_Z12getPredicatePjS_mii_param_2];
	ld.param.u32 	%r1, [_Z12getPredicatePjS_mii_param_3];
	ld.param.u32 	%r2, [_Z12getPredicatePjS_mii_param_4];
	mov.u32 	%r3, %ntid.x;
	mov.u32 	%r4, %ctaid.x;
	mov.u32 	%r5, %tid.x;
	mad.lo.s32 	%r6, %r3, %r4, %r5;
	cvt.s64.s32 	%rd1, %r6;
	setp.le.u64 	%p1, %rd4, %rd1;
	@%p1 bra 	$L__BB2_2;
	cvta.to.global.u64 	%rd5, %rd2;
	cvta.to.global.u64 	%rd6, %rd3;
	shl.b64 	%rd7, %rd1, 2;
	add.s64 	%rd8, %rd5, %rd7;
	ld.global.u32 	%r7, [%rd8];
	shr.u32 	%r8, %r7, %r2;
	add.s32 	%r9, %r1, -1;
	and.b32  	%r10, %r8, %r9;
	cvt.s64.s32 	%rd9, %r10;
	mad.lo.s64 	%rd10, %rd4, %rd9, %rd1;
	shl.b64 	%rd11, %rd10, 2;
	add.s64 	%rd12, %rd6, %rd11;
	mov.b32 	%r11, 1;
	st.global.u32 	[%rd12], %r11;
$L__BB2_2:
	ret;

}
	// .globl	_Z12radixScatterPjS_S_mii
.visible .entry _Z12radixScatterPjS_S_mii(
	.param .u64 .ptr .align 1 _Z12radixScatterPjS_S_mii_param_0,
	.param .u64 .ptr .align 1 _Z12radixScatterPjS_S_mii_param_1,
	.param .u64 .ptr .align 1 _Z12radixScatterPjS_S_mii_param_2,
	.param .u64 _Z12radixScatterPjS_S_mii_param_3,
	.param .u32 _Z12radixScatterPjS_S_mii_param_4,
	.param .u32 _Z12radixScatterPjS_S_mii_param_5
)
{
	.reg .pred 	%p<2>;
	.reg .b32 	%r<12>;
	.reg .b64 	%rd<17>;

	ld.param.u64 	%rd2, [_Z12radixScatterPjS_S_mii_param_0];
	ld.param.u64 	%rd3, [_Z12radixScatterPjS_S_mii_param_1];
	ld.param.u64 	%rd4, [_Z12radixScatterPjS_S_mii_param_2];
	ld.param.u64 	%rd5, [_Z12radixScatterPjS_S_mii_param_3];
	ld.param.u32 	%r1, [_Z12radixScatterPjS_S_mii_param_4];
	ld.param.u32 	%r2, [_Z12radixScatterPjS_S_mii_param_5];
	mov.u32 	%r3, %ntid.x;
	mov.u32 	%r4, %ctaid.x;
	mov.u32 	%r5, %tid.x;
	mad.lo.s32 	%r6, %r3, %r4, %r5;
	cvt.s64.s32 	%rd1, %r6;
	setp.le.u64 	%p1, %rd5, %rd1;
	@%p1 bra 	$L__BB3_2;
	cvta.to.global.u64 	%rd6, %rd2;
	cvta.to.global.u64 	%rd7, %rd4;
	cvta.to.global.u64 	%rd8, %rd3;
	shl.b64 	%rd9, %rd1, 2;
	add.s64 	%rd10, %rd6, %rd9;
	ld.global.u32 	%r7, [%rd10];
	shr.u32 	%r8, %r7, %r2;
	add.s32 	%r9, %r1, -1;
	and.b32  	%r10, %r8, %r9;
	cvt.s64.s32 	%rd11, %r10;
	mad.lo.s64 	%rd12, %rd5, %rd11, %rd1;
	shl.b64 	%rd13, %rd12, 2;
	add.s64 	%rd14, %rd7, %rd13;
	ld.global.u32 	%r11, [%rd14];
	mul.wide.s32 	%rd15, %r11, 4;
	add.s64 	%rd16, %rd8, %rd15;
	st.global.u32 	[%rd16], %r7;
$L__BB3_2:
	ret;

}


// ===== COMPILED SASS (sm_100) =====

	.target	sm_100

	.elftype	@"ET_EXEC"


//--------------------- .note.nv.tkinfo           --------------------------
	.section	.note.nv.tkinfo,"",@"SHT_NOTE"
	.sectionflags	@"SHF_NOTE_NV_TKINFO"
	.tkinfo
        /*0018*/ 	.word	0x00000002
        /*0030*/ 	.string	""
        /*0030*/ 	.string	"ptxas"
        /*0030*/ 	.string	"Cuda compilation tools, release 13.0, V13.0.88"
        /*0030*/ 	.string	"Build cuda_13.0.r13.0/compiler.36424714_0"
        /*0030*/ 	.string	"-arch sm_100 -m 64 "



//--------------------- .note.nv.cuinfo           --------------------------
	.section	.note.nv.cuinfo,"",@"SHT_NOTE"
	.sectionflags	@"SHF_NOTE_NV_CUINFO"
        /*0018*/ 	.short	0x0002
        /*001a*/ 	.short	0x0064
        /*001c*/ 	.short	0x0082
	.zero		2


//--------------------- .nv.info                  --------------------------
	.section	.nv.info,"",@"SHT_CUDA_INFO"
	.align	4


	//----- nvinfo : EIATTR_REGCOUNT
	.align		4
        /*0000*/ 	.byte	0x04, 0x2f
        /*0002*/ 	.short	(.L_1 - .L_0)
	.align		4
.L_0:
        /*0004*/ 	.word	index@(_Z13addIncrementsPjS_mi)
        /*0008*/ 	.word	0x0000000c


	//----- nvinfo : EIATTR_FRAME_SIZE
	.align		4
.L_1:
        /*000c*/ 	.byte	0x04, 0x11
        /*000e*/ 	.short	(.L_3 - .L_2)
	.align		4
.L_2:
        /*0010*/ 	.word	index@(_Z13addIncrementsPjS_mi)
        /*0014*/ 	.word	0x00000000


	//----- nvinfo : EIATTR_REGCOUNT
	.align		4
.L_3:
        /*0018*/ 	.byte	0x04, 0x2f
        /*001a*/ 	.short	(.L_5 - .L_4)
	.align		4
.L_4:
        /*001c*/ 	.word	index@(_Z12exclusiveSumPjS_S_i)
        /*0020*/ 	.word	0x00000011


	//----- nvinfo : EIATTR_FRAME_SIZE
	.align		4
.L_5:
        /*0024*/ 	.byte	0x04, 0x11
        /*0026*/ 	.short	(.L_7 - .L_6)
	.align		4
.L_6:
        /*0028*/ 	.word	index@(_Z12exclusiveSumPjS_S_i)
        /*002c*/ 	.word	0x00000000


	//----- nvinfo : EIATTR_REGCOUNT
	.align		4
.L_7:
        /*0030*/ 	.byte	0x04, 0x2f
        /*0032*/ 	.short	(.L_9 - .L_8)
	.align		4
.L_8:
        /*0034*/ 	.word	index@(_Z12getPredicatePjS_mii)
        /*0038*/ 	.word	0x0000000a


	//----- nvinfo : EIATTR_FRAME_SIZE
	.align		4
.L_9:
        /*003c*/ 	.byte	0x04, 0x11
        /*003e*/ 	.short	(.L_11 - .L_10)
	.align		4
.L_10:
        /*0040*/ 	.word	index@(_Z12getPredicatePjS_mii)
        /*0044*/ 	.word	0x00000000


	//----- nvinfo : EIATTR_REGCOUNT
	.align		4
.L_11:
        /*0048*/ 	.byte	0x04, 0x2f
        /*004a*/ 	.short	(.L_13 - .L_12)
	.align		4
.L_12:
        /*004c*/ 	.word	index@(_Z12radixScatterPjS_S_mii)
        /*0050*/ 	.word	0x0000000c


	//----- nvinfo : EIATTR_FRAME_SIZE
	.align		4
.L_13:
        /*0054*/ 	.byte	0x04, 0x11
        /*0056*/ 	.short	(.L_15 - .L_14)
	.align		4
.L_14:
        /*0058*/ 	.word	index@(_Z12radixScatterPjS_S_mii)
        /*005c*/ 	.word	0x00000000


	//----- nvinfo : EIATTR_MIN_STACK_SIZE
	.align		4
.L_15:
        /*0060*/ 	.byte	0x04, 0x12
        /*0062*/ 	.short	(.L_17 - .L_16)
	.align		4
.L_16:
        /*0064*/ 	.word	index@(_Z12radixScatterPjS_S_mii)
        /*0068*/ 	.word	0x00000000


	//----- nvinfo : EIATTR_MIN_STACK_SIZE
	.align		4
.L_17:
        /*006c*/ 	.byte	0x04, 0x12
        /*006e*/ 	.short	(.L_19 - .L_18)
	.align		4
.L_18:
        /*0070*/ 	.word	index@(_Z12getPredicatePjS_mii)
        /*0074*/ 	.word	0x00000000


	//----- nvinfo : EIATTR_MIN_STACK_SIZE
	.align		4
.L_19:
        /*0078*/ 	.byte	0x04, 0x12
        /*007a*/ 	.short	(.L_21 - .L_20)
	.align		4
.L_20:
        /*007c*/ 	.word	index@(_Z12exclusiveSumPjS_S_i)
        /*0080*/ 	.word	0x00000000


	//----- nvinfo : EIATTR_MIN_STACK_SIZE
	.align		4
.L_21:
        /*0084*/ 	.byte	0x04, 0x12
        /*0086*/ 	.short	(.L_23 - .L_22)
	.align		4
.L_22:
        /*0088*/ 	.word	index@(_Z13addIncrementsPjS_mi)
        /*008c*/ 	.word	0x00000000
.L_23:


//--------------------- .nv.compat                --------------------------
	.section	.nv.compat,"",@"SHT_CUDA_COMPAT_INFO"
	.align	4
        /*0000*/ 	.byte	0x02, 0x09, 0x00, 0x00, 0x02, 0x02, 0x01, 0x00, 0x02, 0x05, 0x05, 0x00, 0x03, 0x07, 0x01, 0x01
        /*0010*/ 	.byte	0x02, 0x03, 0x00, 0x00, 0x02, 0x06, 0x01, 0x00, 0x04, 0x0b, 0x08, 0x00, 0x09, 0x00, 0x00, 0x00
        /*0020*/ 	.byte	0x00, 0x00, 0x00, 0x00


//--------------------- .nv.info._Z12radixScatterPjS_S_mii --------------------------
	.section	.nv.info._Z12radixScatterPjS_S_mii,"",@"SHT_CUDA_INFO"
	.sectionflags	@""
	.align	4


	//----- nvinfo : EIATTR_CUDA_API_VERSION
	.align		4
        /*0000*/ 	.byte	0x04, 0x37
        /*0002*/ 	.short	(.L_25 - .L_24)
.L_24:
        /*0004*/ 	.word	0x00000082


	//----- nvinfo : EIATTR_KPARAM_INFO
	.align		4
.L_25:
        /*0008*/ 	.byte	0x04, 0x17
        /*000a*/ 	.short	(.L_27 - .L_26)
.L_26:
        /*000c*/ 	.word	0x00000000
        /*0010*/ 	.short	0x0005
        /*0012*/ 	.short	0x0024
        /*0014*/ 	.byte	0x00, 0xf0, 0x11, 0x00


	//----- nvinfo : EIATTR_KPARAM_INFO
	.align		4
.L_27:
        /*0018*/ 	.byte	0x04, 0x17
        /*001a*/ 	.short	(.L_29 - .L_28)
.L_28:
        /*001c*/ 	.word	0x00000000
        /*0020*/ 	.short	0x0004
        /*0022*/ 	.short	0x0020
        /*0024*/ 	.byte	0x00, 0xf0, 0x11, 0x00


	//----- nvinfo : EIATTR_KPARAM_INFO
	.align		4
.L_29:
        /*0028*/ 	.byte	0x04, 0x17
        /*002a*/ 	.short	(.L_31 - .L_30)
.L_30:
        /*002c*/ 	.word	0x00000000
        /*0030*/ 	.short	0x0003
        /*0032*/ 	.short	0x0018
        /*0034*/ 	.byte	0x00, 0xf0, 0x21, 0x00


	//----- nvinfo : EIATTR_KPARAM_INFO
	.align		4
.L_31:
        /*0038*/ 	.byte	0x04, 0x17
        /*003a*/ 	.short	(.L_33 - .L_32)
.L_32:
        /*003c*/ 	.word	0x00000000
        /*0040*/ 	.short	0x0002
        /*0042*/ 	.short	0x0010
        /*0044*/ 	.byte	0x00, 0xf5, 0x21, 0x00


	//----- nvinfo : EIATTR_KPARAM_INFO
	.align		4
.L_33:
        /*0048*/ 	.byte	0x04, 0x17
        /*004a*/ 	.short	(.L_35 - .L_34)
.L_34:
        /*004c*/ 	.word	0x00000000
        /*0050*/ 	.short	0x0001
        /*0052*/ 	.short	0x0008
        /*0054*/ 	.byte	0x00, 0xf5, 0x21, 0x00


	//----- nvinfo : EIATTR_KPARAM_INFO
	.align		4
.L_35:
        /*0058*/ 	.byte	0x04, 0x17
        /*005a*/ 	.short	(.L_37 - .L_36)
.L_36:
        /*005c*/ 	.word	0x00000000
        /*0060*/ 	.short	0x0000
        /*0062*/ 	.short	0x0000
        /*0064*/ 	.byte	0x00, 0xf5, 0x21, 0x00


	//----- nvinfo : EIATTR_SPARSE_MMA_MASK
	.align		4
.L_37:
        /*0068*/ 	.byte	0x03, 0x50
        /*006a*/ 	.short	0x0000


	//----- nvinfo : EIATTR_MAXREG_COUNT
	.align		4
        /*006c*/ 	.byte	0x03, 0x1b
        /*006e*/ 	.short	0x00ff


	//----- nvinfo : EIATTR_MERCURY_ISA_VERSION
	.align		4
        /*0070*/ 	.byte	0x03, 0x5f
        /*0072*/ 	.short	0x0101


	//----- nvinfo : EIATTR_VRC_CTA_INIT_COUNT
	.align		4
        /*0074*/ 	.byte	0x02, 0x4a
	.zero		1
	.zero		1


	//----- nvinfo : EIATTR_EXIT_INSTR_OFFSETS
	.align		4
        /*0078*/ 	.byte	0x04, 0x1c
        /*007a*/ 	.short	(.L_39 - .L_38)


	//   ....[0]....
.L_38:
        /*007c*/ 	.word	0x00000090


	//   ....[1]....
        /*0080*/ 	.word	0x000001f0


	//----- nvinfo : EIATTR_CBANK_PARAM_SIZE
	.align		4
.L_39:
        /*0084*/ 	.byte	0x03, 0x19
        /*0086*/ 	.short	0x0028


	//----- nvinfo : EIATTR_PARAM_CBANK
	.align		4
        /*0088*/ 	.byte	0x04, 0x0a
        /*008a*/ 	.short	(.L_41 - .L_40)
	.align		4
.L_40:
        /*008c*/ 	.word	index@(.nv.constant0._Z12radixScatterPjS_S_mii)
        /*0090*/ 	.short	0x0380
        /*0092*/ 	.short	0x0028


	//----- nvinfo : EIATTR_SW_WAR
	.align		4
.L_41:
        /*0094*/ 	.byte	0x04, 0x36
        /*0096*/ 	.short	(.L_43 - .L_42)
.L_42:
        /*0098*/ 	.word	0x00000008
.L_43:


//--------------------- .nv.info._Z12getPredicatePjS_mii --------------------------
	.section	.nv.info._Z12getPredicatePjS_mii,"",@"SHT_CUDA_INFO"
	.sectionflags	@""
	.align	4


	//----- nvinfo : EIATTR_CUDA_API_VERSION
	.align		4
        /*0000*/ 	.byte	0x04, 0x37
        /*0002*/ 	.short	(.L_45 - .L_44)
.L_44:
        /*0004*/ 	.word	0x00000082


	//----- nvinfo : EIATTR_KPARAM_INFO
	.align		4
.L_45:
        /*0008*/ 	.byte	0x04, 0x17
        /*000a*/ 	.short	(.L_47 - .L_46)
.L_46:
        /*000c*/ 	.word	0x00000000
        /*0010*/ 	.short	0x0004
        /*0012*/ 	.short	0x001c
        /*0014*/ 	.byte	0x00, 0xf0, 0x11, 0x00


	//----- nvinfo : EIATTR_KPARAM_INFO
	.align		4
.L_47:
        /*0018*/ 	.byte	0x04, 0x17
        /*001a*/ 	.short	(.L_49 - .L_48)
.L_48:
        /*001c*/ 	.word	0x00000000
        /*0020*/ 	.short	0x0003
        /*0022*/ 	.short	0x0018
        /*0024*/ 	.byte	0x00, 0xf0, 0x11, 0x00


	//----- nvinfo : EIATTR_KPARAM_INFO
	.align		4
.L_49:
        /*0028*/ 	.byte	0x04, 0x17
        /*002a*/ 	.short	(.L_51 - .L_50)
.L_50:
        /*002c*/ 	.word	0x00000000
        /*0030*/ 	.short	0x0002
        /*0032*/ 	.short	0x0010
        /*0034*/ 	.byte	0x00, 0xf0, 0x21, 0x00


	//----- nvinfo : EIATTR_KPARAM_INFO
	.align		4
.L_51:
        /*0038*/ 	.byte	0x04, 0x17
        /*003a*/ 	.short	(.L_53 - .L_52)
.L_52:
        /*003c*/ 	.word	0x00000000
        /*0040*/ 	.short	0x0001
        /*0042*/ 	.short	0x0008
        /*0044*/ 	.byte	0x00, 0xf5, 0x21, 0x00


	//----- nvinfo : EIATTR_KPARAM_INFO
	.align		4
.L_53:
        /*0048*/ 	.byte	0x04, 0x17
        /*004a*/ 	.short	(.L_55 - .L_54)
.L_54:
        /*004c*/ 	.word	0x00000000
        /*0050*/ 	.short	0x0000
        /*0052*/ 	.short	0x0000
        /*0054*/ 	.byte	0x00, 0xf5, 0x21, 0x00


	//----- nvinfo : EIATTR_SPARSE_MMA_MASK
	.align		4
.L_55:
        /*0058*/ 	.byte	0x03, 0x50
        /*005a*/ 	.short	0x0000


	//----- nvinfo : EIATTR_MAXREG_COUNT
	.align		4
        /*005c*/ 	.byte	0x03, 0x1b
        /*005e*/ 	.short	0x00ff


	//----- nvinfo : EIATTR_MERCURY_ISA_VERSION
	.align		4
        /*0060*/ 	.byte	0x03, 0x5f
        /*0062*/ 	.short	0x0101


	//----- nvinfo : EIATTR_VRC_CTA_INIT_COUNT
	.align		4
        /*0064*/ 	.byte	0x02, 0x4a
	.zero		1
	.zero		1


	//----- nvinfo : EIATTR_EXIT_INSTR_OFFSETS
	.align		4
        /*0068*/ 	.byte	0x04, 0x1c
        /*006a*/ 	.short	(.L_57 - .L_56)


	//   ....[0]....
.L_56:
        /*006c*/ 	.word	0x00000090


	//   ....[1]....
        /*0070*/ 	.word	0x000001c0


	//----- nvinfo : EIATTR_CBANK_PARAM_SIZE
	.align		4
.L_57:
        /*0074*/ 	.byte	0x03, 0x19
        /*0076*/ 	.short	0x0020


	//----- nvinfo : EIATTR_PARAM_CBANK
	.align		4
        /*0078*/ 	.byte	0x04, 0x0a
        /*007a*/ 	.short	(.L_59 - .L_58)
	.align		4
.L_58:
        /*007c*/ 	.word	index@(.nv.constant0._Z12getPredicatePjS_mii)
        /*0080*/ 	.short	0x0380
        /*0082*/ 	.short	0x0020


	//----- nvinfo : EIATTR_SW_WAR
	.align		4
.L_59:
        /*0084*/ 	.byte	0x04, 0x36
        /*0086*/ 	.short	(.L_61 - .L_60)
.L_60:
        /*0088*/ 	.word	0x00000008
.L_61:


//--------------------- .nv.info._Z12exclusiveSumPjS_S_i --------------------------
	.section	.nv.info._Z12exclusiveSumPjS_S_i,"",@"SHT_CUDA_INFO"
	.sectionflags	@""
	.align	4


	//----- nvinfo : EIATTR_CUDA_API_VERSION
	.align		4
        /*0000*/ 	.byte	0x04, 0x37
        /*0002*/ 	.short	(.L_63 - .L_62)
.L_62:
        /*0004*/ 	.word	0x00000082


	//----- nvinfo : EIATTR_KPARAM_INFO
	.align		4
.L_63:
        /*0008*/ 	.byte	0x04, 0x17
        /*000a*/ 	.short	(.L_65 - .L_64)
.L_64:
        /*000c*/ 	.word	0x00000000
        /*0010*/ 	.short	0x0003
        /*0012*/ 	.short	0x0018
        /*0014*/ 	.byte	0x00, 0xf0, 0x11, 0x00


	//----- nvinfo : EIATTR_KPARAM_INFO
	.align		4
.L_65:
        /*0018*/ 	.byte	0x04, 0x17
        /*001a*/ 	.short	(.L_67 - .L_66)
.L_66:
        /*001c*/ 	.word	0x00000000
        /*0020*/ 	.short	0x0002
        /*0022*/ 	.short	0x0010
        /*0024*/ 	.byte	0x00, 0xf5, 0x21, 0x00


	//----- nvinfo : EIATTR_KPARAM_INFO
	.align		4
.L_67:
        /*0028*/ 	.byte	0x04, 0x17
        /*002a*/ 	.short	(.L_69 - .L_68)
.L_68:
        /*002c*/ 	.word	0x00000000
        /*0030*/ 	.short	0x0001
        /*0032*/ 	.short	0x0008
        /*0034*/ 	.byte	0x00, 0xf5, 0x21, 0x00


	//----- nvinfo : EIATTR_KPARAM_INFO
	.align		4
.L_69:
        /*0038*/ 	.byte	0x04, 0x17
        /*003a*/ 	.short	(.L_71 - .L_70)
.L_70:
        /*003c*/ 	.word	0x00000000
        /*0040*/ 	.short	0x0000
        /*0042*/ 	.short	0x0000
        /*0044*/ 	.byte	0x00, 0xf5, 0x21, 0x00


	//----- nvinfo : EIATTR_SPARSE_MMA_MASK
	.align		4
.L_71:
        /*0048*/ 	.byte	0x03, 0x50
        /*004a*/ 	.short	0x0000


	//----- nvinfo : EIATTR_MAXREG_COUNT
	.align		4
        /*004c*/ 	.byte	0x03, 0x1b
        /*004e*/ 	.short	0x00ff


	//----- nvinfo : EIATTR_NUM_BARRIERS
	.align		4
        /*0050*/ 	.byte	0x02, 0x4c
        /*0052*/ 	.byte	0x01
	.zero		1


	//----- nvinfo : EIATTR_MERCURY_ISA_VERSION
	.align		4
        /*0054*/ 	.byte	0x03, 0x5f
        /*0056*/ 	.short	0x0101


	//----- nvinfo : EIATTR_VRC_CTA_INIT_COUNT
	.align		4
        /*0058*/ 	.byte	0x02, 0x4a
	.zero		1
	.zero		1


	//----- nvinfo : EIATTR_EXIT_INSTR_OFFSETS
	.align		4
        /*005c*/ 	.byte	0x04, 0x1c
        /*005e*/ 	.short	(.L_73 - .L_72)


	//   ....[0]....
.L_72:
        /*0060*/ 	.word	0x00000460


	//   ....[1]....
        /*0064*/ 	.word	0x00000490


	//----- nvinfo : EIATTR_CBANK_PARAM_SIZE
	.align		4
.L_73:
        /*0068*/ 	.byte	0x03, 0x19
        /*006a*/ 	.short	0x001c


	//----- nvinfo : EIATTR_PARAM_CBANK
	.align		4
        /*006c*/ 	.byte	0x04, 0x0a
        /*006e*/ 	.short	(.L_75 - .L_74)
	.align		4
.L_74:
        /*0070*/ 	.word	index@(.nv.constant0._Z12exclusiveSumPjS_S_i)
        /*0074*/ 	.short	0x0380
        /*0076*/ 	.short	0x001c


	//----- nvinfo : EIATTR_SW_WAR
	.align		4
.L_75:
        /*0078*/ 	.byte	0x04, 0x36
        /*007a*/ 	.short	(.L_77 - .L_76)
.L_76:
        /*007c*/ 	.word	0x00000008
.L_77:


//--------------------- .nv.info._Z13addIncrementsPjS_mi --------------------------
	.section	.nv.info._Z13addIncrementsPjS_mi,"",@"SHT_CUDA_INFO"
	.sectionflags	@""
	.align	4


	//----- nvinfo : EIATTR_CUDA_API_VERSION
	.align		4
        /*0000*/ 	.byte	0x04, 0x37
        /*0002*/ 	.short	(.L_79 - .L_78)
.L_78:
        /*0004*/ 	.word	0x00000082


	//----- nvinfo : EIATTR_KPARAM_INFO
	.align		4
.L_79:
        /*0008*/ 	.byte	0x04, 0x17
        /*000a*/ 	.short	(.L_81 - .L_80)
.L_80:
        /*000c*/ 	.word	0x00000000
        /*0010*/ 	.short	0x0003
        /*0012*/ 	.short	0x0018
        /*0014*/ 	.byte	0x00, 0xf0, 0x11, 0x00


	//----- nvinfo : EIATTR_KPARAM_INFO
	.align		4
.L_81:
        /*0018*/ 	.byte	0x04, 0x17
        /*001a*/ 	.short	(.L_83 - .L_82)
.L_82:
        /*001c*/ 	.word	0x00000000
        /*0020*/ 	.short	0x0002
        /*0022*/ 	.short	0x0010
        /*0024*/ 	.byte	0x00, 0xf0, 0x21, 0x00


	//----- nvinfo : EIATTR_KPARAM_INFO
	.align		4
.L_83:
        /*0028*/ 	.byte	0x04, 0x17
        /*002a*/ 	.short	(.L_85 - .L_84)
.L_84:
        /*002c*/ 	.word	0x00000000
        /*0030*/ 	.short	0x0001
        /*0032*/ 	.short	0x0008
        /*0034*/ 	.byte	0x00, 0xf5, 0x21, 0x00


	//----- nvinfo : EIATTR_KPARAM_INFO
	.align		4
.L_85:
        /*0038*/ 	.byte	0x04, 0x17
        /*003a*/ 	.short	(.L_87 - .L_86)
.L_86:
        /*003c*/ 	.word	0x00000000
        /*0040*/ 	.short	0x0000
        /*0042*/ 	.short	0x0000
        /*0044*/ 	.byte	0x00, 0xf5, 0x21, 0x00


	//----- nvinfo : EIATTR_SPARSE_MMA_MASK
	.align		4
.L_87:
        /*0048*/ 	.byte	0x03, 0x50
        /*004a*/ 	.short	0x0000


	//----- nvinfo : EIATTR_MAXREG_COUNT
	.align		4
        /*004c*/ 	.byte	0x03, 0x1b
        /*004e*/ 	.short	0x00ff


	//----- nvinfo : EIATTR_MERCURY_ISA_VERSION
	.align		4
        /*0050*/ 	.byte	0x03, 0x5f
        /*0052*/ 	.short	0x0101


	//----- nvinfo : EIATTR_VRC_CTA_INIT_COUNT
	.align		4
        /*0054*/ 	.byte	0x02, 0x4a
	.zero		1
	.zero		1


	//----- nvinfo : EIATTR_EXIT_INSTR_OFFSETS
	.align		4
        /*0058*/ 	.byte	0x04, 0x1c
        /*005a*/ 	.short	(.L_89 - .L_88)


	//   ....[0]....
.L_88:
        /*005c*/ 	.word	0x00000090


	//   ....[1]....
        /*0060*/ 	.word	0x00000290


	//----- nvinfo : EIATTR_CBANK_PARAM_SIZE
	.align		4
.L_89:
        /*0064*/ 	.byte	0x03, 0x19
        /*0066*/ 	.short	0x001c


	//----- nvinfo : EIATTR_PARAM_CBANK
	.align		4
        /*0068*/ 	.byte	0x04, 0x0a
        /*006a*/ 	.short	(.L_91 - .L_90)
	.align		4
.L_90:
        /*006c*/ 	.word	index@(.nv.constant0._Z13addIncrementsPjS_mi)
        /*0070*/ 	.short	0x0380
        /*0072*/ 	.short	0x001c


	//----- nvinfo : EIATTR_SW_WAR
	.align		4
.L_91:
        /*0074*/ 	.byte	0x04, 0x36
        /*0076*/ 	.short	(.L_93 - .L_92)
.L_92:
        /*0078*/ 	.word	0x00000008
.L_93:


//--------------------- .nv.callgraph             --------------------------
	.section	.nv.callgraph,"",@"SHT_CUDA_CALLGRAPH"
	.align	4
	.sectionentsize	8
	.align		4
        /*0000*/ 	.word	0x00000000
	.align		4
        /*0004*/ 	.word	0xffffffff
	.align		4
        /*0008*/ 	.word	0x00000000
	.align		4
        /*000c*/ 	.word	0xfffffffe
	.align		4
        /*0010*/ 	.word	0x00000000
	.align		4
        /*0014*/ 	.word	0xfffffffd
	.align		4
        /*0018*/ 	.word	0x00000000
	.align		4
        /*001c*/ 	.word	0xfffffffc


//--------------------- .text._Z12radixScatterPjS_S_mii --------------------------
	.section	.text._Z12radixScatterPjS_S_mii,"ax",@progbits
	.align	128
        .global         _Z12radixScatterPjS_S_mii
        .type           _Z12radixScatterPjS_S_mii,@function
        .size           _Z12radixScatterPjS_S_mii,(.L_x_6 - _Z12radixScatterPjS_S_mii)
        .other          _Z12radixScatterPjS_S_mii,@"STO_CUDA_ENTRY STV_DEFAULT"
_Z12radixScatterPjS_S_mii:
.text._Z12radixScatterPjS_S_mii:
[----:B------:R-:W-:Y:S01]  /*0000*/  LDC R1, c[0x0][0x37c] ;  /* 0x0000df00ff017b82 */ /* 0x000fe20000000800 */
[----:B------:R-:W0:Y:S01]  /*0010*/  S2R R4, SR_CTAID.X ;  /* 0x0000000000047919 */ /* 0x000e220000002500 */
[----:B------:R-:W0:Y:S01]  /*0020*/  LDCU UR4, c[0x0][0x360] ;  /* 0x00006c00ff0477ac */ /* 0x000e220008000800 */
[----:B------:R-:W0:Y:S01]  /*0030*/  S2R R5, SR_TID.X ;  /* 0x0000000000057919 */ /* 0x000e220000002100 */
[----:B------:R-:W1:Y:S01]  /*0040*/  LDCU.64 UR8, c[0x0][0x398] ;  /* 0x00007300ff0877ac */ /* 0x000e620008000a00 */
[----:B0-----:R-:W-:-:S05]  /*0050*/  IMAD R4, R4, UR4, R5 ;  /* 0x0000000404047c24 */ /* 0x001fca000f8e0205 */
[----:B-1----:R-:W-:Y:S02]  /*0060*/  ISETP.GE.U32.AND P0, PT, R4, UR8, PT ;  /* 0x0000000804007c0c */ /* 0x002fe4000bf06070 */
[----:B------:R-:W-:-:S04]  /*0070*/  SHF.R.S32.HI R5, RZ, 0x1f, R4 ;  /* 0x0000001fff057819 */ /* 0x000fc80000011404 */
[----:B------:R-:W-:-:S13]  /*0080*/  ISETP.GE.U32.AND.EX P0, PT, R5, UR9, PT, P0 ;  /* 0x0000000905007c0c */ /* 0x000fda000bf06100 */
[----:B------:R-:W-:Y:S05]  /*0090*/  @P0 EXIT ;  /* 0x000000000000094d */ /* 0x000fea0003800000 */
[----:B------:R-:W0:Y:S01]  /*00a0*/  LDCU.64 UR4, c[0x0][0x380] ;  /* 0x00007000ff0477ac */ /* 0x000e220008000a00 */
[----:B------:R-:W1:Y:S01]  /*00b0*/  LDCU.64 UR6, c[0x0][0x358] ;  /* 0x00006b00ff0677ac */ /* 0x000e620008000a00 */
[----:B------:R-:W2:Y:S01]  /*00c0*/  LDCU.64 UR10, c[0x0][0x390] ;  /* 0x00007200ff0a77ac */ /* 0x000ea20008000a00 */
[----:B0-----:R-:W-:-:S04]  /*00d0*/  LEA R2, P0, R4, UR4, 0x2 ;  /* 0x0000000404027c11 */ /* 0x001fc8000f8010ff */
[----:B------:R-:W-:Y:S01]  /*00e0*/  LEA.HI.X R3, R4, UR5, R5, 0x2, P0 ;  /* 0x0000000504037c11 */ /* 0x000fe200080f1405 */
[----:B------:R-:W0:Y:S04]  /*00f0*/  LDCU.64 UR4, c[0x0][0x3a0] ;  /* 0x00007400ff0477ac */ /* 0x000e280008000a00 */
[----:B-1----:R-:W3:Y:S01]  /*0100*/  LDG.E R9, desc[UR6][R2.64] ;  /* 0x0000000602097981 */ /* 0x002ee2000c1e1900 */
[----:B0-----:R-:W-:Y:S01]  /*0110*/  UIADD3 UR4, UPT, UPT, UR4, -0x1, URZ ;  /* 0xffffffff04047890 */ /* 0x001fe2000fffe0ff */
[----:B---3--:R-:W-:-:S05]  /*0120*/  SHF.R.U32.HI R0, RZ, UR5, R9 ;  /* 0x00000005ff007c19 */ /* 0x008fca0008011609 */
[----:B------:R-:W-:-:S04]  /*0130*/  LOP3.LUT R7, R0, UR4, RZ, 0xc0, !PT ;  /* 0x0000000400077c12 */ /* 0x000fc8000f8ec0ff */
[----:B------:R-:W-:Y:S01]  /*0140*/  SHF.R.S32.HI R0, RZ, 0x1f, R7 ;  /* 0x0000001fff007819 */ /* 0x000fe20000011407 */
[----:B------:R-:W-:-:S04]  /*0150*/  IMAD.WIDE.U32 R4, R7, UR8, R4 ;  /* 0x0000000807047c25 */ /* 0x000fc8000f8e0004 */
[----:B------:R-:W-:Y:S01]  /*0160*/  IMAD R0, R0, UR8, RZ ;  /* 0x0000000800007c24 */ /* 0x000fe2000f8e02ff */
[----:B--2---:R-:W-:-:S03]  /*0170*/  LEA R6, P0, R4, UR10, 0x2 ;  /* 0x0000000a04067c11 */ /* 0x004fc6000f8010ff */
[----:B------:R-:W-:-:S04]  /*0180*/  IMAD R7, R7, UR9, R0 ;  /* 0x0000000907077c24 */ /* 0x000fc8000f8e0200 */
[----:B------:R-:W-:-:S05]  /*0190*/  IMAD.IADD R3, R5, 0x1, R7 ;  /* 0x0000000105037824 */ /* 0x000fca00078e0207 */
[----:B------:R-:W-:Y:S02]  /*01a0*/  LEA.HI.X R7, R4, UR11, R3, 0x2, P0 ;  /* 0x0000000b04077c11 */ /* 0x000fe400080f1403 */
[----:B------:R-:W0:Y:S04]  /*01b0*/  LDC.64 R2, c[0x0][0x388] ;  /* 0x0000e200ff027b82 */ /* 0x000e280000000a00 */
[----:B------:R-:W0:Y:S02]  /*01c0*/  LDG.E R7, desc[UR6][R6.64] ;  /* 0x0000000606077981 */ /* 0x000e24000c1e1900 */
[----:B0-----:R-:W-:-:S05]  /*01d0*/  IMAD.WIDE R2, R7, 0x4, R2 ;  /* 0x0000000407027825 */ /* 0x001fca00078e0202 */
[----:B------:R-:W-:Y:S01]  /*01e0*/  STG.E desc[UR6][R2.64], R9 ;  /* 0x0000000902007986 */ /* 0x000fe2000c101906 */
[----:B------:R-:W-:Y:S05]  /*01f0*/  EXIT ;  /* 0x000000000000794d */ /* 0x000fea0003800000 */
.L_x_0:
[----:B------:R-:W-:-:S00]  /*0200*/  BRA `(.L_x_0) ;  /* 0xfffffffc00fc7947 */ /* 0x000fc0000383ffff */
[----:B------:R-:W-:-:S00]  /*0210*/  NOP ;  /* 0x0000000000007918 */ /* 0x000fc00000000000 */
        /* <DEDUP_REMOVED lines=14> */
.L_x_6:


//--------------------- .text._Z12getPredicatePjS_mii --------------------------
	.section	.text._Z12getPredicatePjS_mii,"ax",@progbits
	.align	128
        .global         _Z12getPredicatePjS_mii
        .type           _Z12getPredicatePjS_mii,@function
        .size           _Z12getPredicatePjS_mii,(.L_x_7 - _Z12getPredicatePjS_mii)
        .other          _Z12getPredicatePjS_mii,@"STO_CUDA_ENTRY STV_DEFAULT"
_Z12getPredicatePjS_mii:
.text._Z12getPredicatePjS_mii:
        /* <DEDUP_REMOVED lines=10> */
[----:B------:R-:W0:Y:S01]  /*00a0*/  LDCU.128 UR12, c[0x0][0x380] ;  /* 0x00007000ff0c77ac */ /* 0x000e220008000c00 */
[----:B------:R-:W1:Y:S01]  /*00b0*/  LDCU.64 UR6, c[0x0][0x358] ;  /* 0x00006b00ff0677ac */ /* 0x000e620008000a00 */
[----:B------:R-:W2:Y:S01]  /*00c0*/  LDCU.64 UR4, c[0x0][0x398] ;  /* 0x00007300ff0477ac */ /* 0x000ea20008000a00 */
[----:B0-----:R-:W-:-:S04]  /*00d0*/  LEA R2, P0, R4, UR12, 0x2 ;  /* 0x0000000c04027c11 */ /* 0x001fc8000f8010ff */
[----:B------:R-:W-:-:S05]  /*00e0*/  LEA.HI.X R3, R4, UR13, R5, 0x2, P0 ;  /* 0x0000000d04037c11 */ /* 0x000fca00080f1405 */
[----:B-1----:R0:W3:Y:S01]  /*00f0*/  LDG.E R2, desc[UR6][R2.64] ;  /* 0x0000000602027981 */ /* 0x0020e2000c1e1900 */
[----:B--2---:R-:W-:Y:S01]  /*0100*/  UIADD3 UR4, UPT, UPT, UR4, -0x1, URZ ;  /* 0xffffffff04047890 */ /* 0x004fe2000fffe0ff */
[----:B0-----:R-:W-:Y:S01]  /*0110*/  IMAD.MOV.U32 R3, RZ, RZ, 0x1 ;  /* 0x00000001ff037424 */ /* 0x001fe200078e00ff */
[----:B---3--:R-:W-:-:S04]  /*0120*/  SHF.R.U32.HI R0, RZ, UR5, R2 ;  /* 0x00000005ff007c19 */ /* 0x008fc80008011602 */
[----:B------:R-:W-:-:S04]  /*0130*/  LOP3.LUT R7, R0, UR4, RZ, 0xc0, !PT ;  /* 0x0000000400077c12 */ /* 0x000fc8000f8ec0ff */
[----:B------:R-:W-:Y:S01]  /*0140*/  SHF.R.S32.HI R0, RZ, 0x1f, R7 ;  /* 0x0000001fff007819 */ /* 0x000fe20000011407 */
[----:B------:R-:W-:-:S04]  /*0150*/  IMAD.WIDE.U32 R4, R7, UR8, R4 ;  /* 0x0000000807047c25 */ /* 0x000fc8000f8e0004 */
[----:B------:R-:W-:Y:S01]  /*0160*/  IMAD R0, R0, UR8, RZ ;  /* 0x0000000800007c24 */ /* 0x000fe2000f8e02ff */
[----:B------:R-:W-:-:S03]  /*0170*/  LEA R6, P0, R4, UR14, 0x2 ;  /* 0x0000000e04067c11 */ /* 0x000fc6000f8010ff */
[----:B------:R-:W-:-:S04]  /*0180*/  IMAD R7, R7, UR9, R0 ;  /* 0x0000000907077c24 */ /* 0x000fc8000f8e0200 */
[----:B------:R-:W-:-:S05]  /*0190*/  IMAD.IADD R5, R5, 0x1, R7 ;  /* 0x0000000105057824 */ /* 0x000fca00078e0207 */
[----:B------:R-:W-:-:S05]  /*01a0*/  LEA.HI.X R7, R4, UR15, R5, 0x2, P0 ;  /* 0x0000000f04077c11 */ /* 0x000fca00080f1405 */
[----:B------:R-:W-:Y:S01]  /*01b0*/  STG.E desc[UR6][R6.64], R3 ;  /* 0x0000000306007986 */ /* 0x000fe2000c101906 */
[----:B------:R-:W-:Y:S05]  /*01c0*/  EXIT ;  /* 0x000000000000794d */ /* 0x000fea0003800000 */
.L_x_1:
        /* <DEDUP_REMOVED lines=11> */
.L_x_7:


//--------------------- .text._Z12exclusiveSumPjS_S_i --------------------------
	.section	.text._Z12exclusiveSumPjS_S_i,"ax",@progbits
	.align	128
        .global         _Z12exclusiveSumPjS_S_i
        .type           _Z12exclusiveSumPjS_S_i,@function
        .size           _Z12exclusiveSumPjS_S_i,(.L_x_8 - _Z12exclusiveSumPjS_S_i)
        .other          _Z12exclusiveSumPjS_S_i,@"STO_CUDA_ENTRY STV_DEFAULT"
_Z12exclusiveSumPjS_S_i:
.text._Z12exclusiveSumPjS_S_i:
[----:B------:R-:W-:Y:S01]  /*0000*/  LDC R1, c[0x0][0x37c] ;  /* 0x0000df00ff017b82 */ /* 0x000fe20000000800 */
[----:B------:R-:W0:Y:S01]  /*0010*/  S2R R2, SR_TID.X ;  /* 0x0000000000027919 */ /* 0x000e220000002100 */
[----:B------:R-:W0:Y:S06]  /*0020*/  LDCU UR8, c[0x0][0x360] ;  /* 0x00006c00ff0877ac */ /* 0x000e2c0008000800 */
[----:B------:R-:W1:Y:S01]  /*0030*/  LDC.64 R4, c[0x0][0x388] ;  /* 0x0000e200ff047b82 */ /* 0x000e620000000a00 */
[----:B------:R-:W-:Y:S01]  /*0040*/  IMAD.MOV.U32 R6, RZ, RZ, RZ ;  /* 0x000000ffff067224 */ /* 0x000fe200078e00ff */
[----:B------:R-:W0:Y:S01]  /*0050*/  S2R R13, SR_CTAID.X ;  /* 0x00000000000d7919 */ /* 0x000e220000002500 */
[----:B------:R-:W2:Y:S01]  /*0060*/  LDCU UR4, c[0x0][0x398] ;  /* 0x00007300ff0477ac */ /* 0x000ea20008000800 */
[----:B------:R-:W-:Y:S01]  /*0070*/  IMAD.MOV.U32 R8, RZ, RZ, RZ ;  /* 0x000000ffff087224 */ /* 0x000fe200078e00ff */
[----:B------:R-:W3:Y:S01]  /*0080*/  LDCU.64 UR6, c[0x0][0x358] ;  /* 0x00006b00ff0677ac */ /* 0x000ee20008000a00 */
[----:B0-----:R-:W-:-:S04]  /*0090*/  IMAD R0, R13, UR8, R2 ;  /* 0x000000080d007c24 */ /* 0x001fc8000f8e0202 */
[----:B------:R-:W-:-:S04]  /*00a0*/  IMAD.SHL.U32 R0, R0, 0x2, RZ ;  /* 0x0000000200007824 */ /* 0x000fc800078e00ff */
[C---:B------:R-:W-:Y:S01]  /*00b0*/  VIADD R12, R0.reuse, 0x1 ;  /* 0x00000001000c7836 */ /* 0x040fe20000000000 */
[C---:B--2---:R-:W-:Y:S01]  /*00c0*/  ISETP.GE.AND P0, PT, R0.reuse, UR4, PT ;  /* 0x0000000400007c0c */ /* 0x044fe2000bf06270 */
[----:B-1----:R-:W-:-:S03]  /*00d0*/  IMAD.WIDE R4, R0, 0x4, R4 ;  /* 0x0000000400047825 */ /* 0x002fc600078e0204 */
[----:B------:R-:W-:-:S09]  /*00e0*/  ISETP.GE.AND P1, PT, R12, UR4, PT ;  /* 0x000000040c007c0c */ /* 0x000fd2000bf26270 */
[----:B---3--:R-:W2:Y:S04]  /*00f0*/  @!P0 LDG.E R6, desc[UR6][R4.64] ;  /* 0x0000000604068981 */ /* 0x008ea8000c1e1900 */
[----:B------:R-:W3:Y:S01]  /*0100*/  @!P1 LDG.E R8, desc[UR6][R4.64+0x4] ;  /* 0x0000040604089981 */ /* 0x000ee2000c1e1900 */
[----:B------:R-:W0:Y:S01]  /*0110*/  S2UR UR5, SR_CgaCtaId ;  /* 0x00000000000579c3 */ /* 0x000e220000008800 */
[----:B------:R-:W-:Y:S01]  /*0120*/  UMOV UR4, 0x400 ;  /* 0x0000040000047882 */ /* 0x000fe20000000000 */
[----:B------:R-:W-:Y:S01]  /*0130*/  IMAD.U32 R7, RZ, RZ, UR8 ;  /* 0x00000008ff077e24 */ /* 0x000fe2000f8e00ff */
[----:B------:R-:W-:Y:S01]  /*0140*/  LEA R9, R2, 0x1, 0x1 ;  /* 0x0000000102097811 */ /* 0x000fe200078e08ff */
[----:B------:R-:W-:-:S03]  /*0150*/  IMAD.MOV.U32 R10, RZ, RZ, 0x1 ;  /* 0x00000001ff0a7424 */ /* 0x000fc600078e00ff */
[----:B------:R-:W-:Y:S01]  /*0160*/  SHF.L.U32 R14, R7, 0x1, RZ ;  /* 0x00000001070e7819 */ /* 0x000fe200000006ff */
[----:B0-----:R-:W-:-:S06]  /*0170*/  ULEA UR4, UR5, UR4, 0x18 ;  /* 0x0000000405047291 */ /* 0x001fcc000f8ec0ff */
[----:B------:R-:W-:-:S05]  /*0180*/  LEA R3, R2, UR4, 0x3 ;  /* 0x0000000402037c11 */ /* 0x000fca000f8e18ff */
[----:B--2---:R0:W-:Y:S04]  /*0190*/  STS [R3], R6 ;  /* 0x0000000603007388 */ /* 0x0041e80000000800 */
[----:B---3--:R0:W-:Y:S02]  /*01a0*/  STS [R3+0x4], R8 ;  /* 0x0000040803007388 */ /* 0x0081e40000000800 */
.L_x_2:
[----:B------:R-:W-:Y:S01]  /*01b0*/  BAR.SYNC.DEFER_BLOCKING 0x0 ;  /* 0x0000000000007b1d */ /* 0x000fe20000010000 */
[----:B------:R-:W-:-:S13]  /*01c0*/  ISETP.GE.U32.AND P0, PT, R2, R7, PT ;  /* 0x000000070200720c */ /* 0x000fda0003f06070 */
[----:B------:R-:W-:-:S05]  /*01d0*/  @!P0 IMAD R4, R9, R10, RZ ;  /* 0x0000000a09048224 */ /* 0x000fca00078e02ff */
[----:B------:R-:W-:-:S05]  /*01e0*/  @!P0 LEA R5, R4, UR4, 0x2 ;  /* 0x0000000404058c11 */ /* 0x000fca000f8e10ff */
[C---:B------:R-:W-:Y:S02]  /*01f0*/  @!P0 IMAD R4, R10.reuse, 0x4, R5 ;  /* 0x000000040a048824 */ /* 0x040fe400078e0205 */
[----:B------:R-:W-:Y:S01]  /*0200*/  @!P0 LDS R5, [R5+-0x4] ;  /* 0xfffffc0005058984 */ /* 0x000fe20000000800 */
[----:B------:R-:W-:-:S03]  /*0210*/  IMAD.SHL.U32 R10, R10, 0x2, RZ ;  /* 0x000000020a0a7824 */ /* 0x000fc600078e00ff */
[----:B0-----:R-:W0:Y:S02]  /*0220*/  @!P0 LDS R6, [R4+-0x4] ;  /* 0xfffffc0004068984 */ /* 0x001e240000000800 */
[----:B0-----:R-:W-:-:S05]  /*0230*/  @!P0 IMAD.IADD R11, R5, 0x1, R6 ;  /* 0x00000001050b8824 */ /* 0x001fca00078e0206 */
[----:B------:R1:W-:Y:S01]  /*0240*/  @!P0 STS [R4+-0x4], R11 ;  /* 0xfffffc0b04008388 */ /* 0x0003e20000000800 */
[----:B------:R-:W-:Y:S02]  /*0250*/  ISETP.GT.U32.AND P0, PT, R7, 0x1, PT ;  /* 0x000000010700780c */ /* 0x000fe40003f04070 */
[----:B------:R-:W-:-:S11]  /*0260*/  SHF.R.U32.HI R7, RZ, 0x1, R7 ;  /* 0x00000001ff077819 */ /* 0x000fd60000011607 */
[----:B-1----:R-:W-:Y:S05]  /*0270*/  @P0 BRA `(.L_x_2) ;  /* 0xfffffffc00cc0947 */ /* 0x002fea000383ffff */
[----:B------:R-:W-:Y:S01]  /*0280*/  ISETP.NE.AND P0, PT, R2, RZ, PT ;  /* 0x000000ff0200720c */ /* 0x000fe20003f05270 */
[----:B------:R-:W-:-:S12]  /*0290*/  UMOV UR5, 0x1 ;  /* 0x0000000100057882 */ /* 0x000fd80000000000 */
[----:B------:R-:W-:Y:S01]  /*02a0*/  @!P0 LEA R6, R14, UR4, 0x2 ;  /* 0x000000040e068c11 */ /* 0x000fe2000f8e10ff */
[----:B------:R-:W0:Y:S04]  /*02b0*/  @!P0 LDC.64 R4, c[0x0][0x390] ;  /* 0x0000e400ff048b82 */ /* 0x000e280000000a00 */
[----:B------:R-:W1:Y:S04]  /*02c0*/  @!P0 LDS R7, [R6+-0x4] ;  /* 0xfffffc0006078984 */ /* 0x000e680000000800 */
[----:B------:R2:W-:Y:S01]  /*02d0*/  @!P0 STS [R6+-0x4], RZ ;  /* 0xfffffcff06008388 */ /* 0x0005e20000000800 */
[----:B0-----:R-:W-:-:S05]  /*02e0*/  @!P0 IMAD.WIDE.U32 R4, R13, 0x4, R4 ;  /* 0x000000040d048825 */ /* 0x001fca00078e0004 */
[----:B-1----:R2:W-:Y:S02]  /*02f0*/  @!P0 STG.E desc[UR6][R4.64], R7 ;  /* 0x0000000704008986 */ /* 0x0025e4000c101906 */
.L_x_3:
[----:B------:R-:W-:Y:S01]  /*0300*/  BAR.SYNC.DEFER_BLOCKING 0x0 ;  /* 0x0000000000007b1d */ /* 0x000fe20000010000 */
[----:B------:R-:W-:Y:S01]  /*0310*/  ISETP.GE.U32.AND P0, PT, R2, UR5, PT ;  /* 0x0000000502007c0c */ /* 0x000fe2000bf06070 */
[----:B------:R-:W-:Y:S01]  /*0320*/  USHF.L.U32 UR5, UR5, 0x1, URZ ;  /* 0x0000000105057899 */ /* 0x000fe200080006ff */
[----:B------:R-:W-:-:S11]  /*0330*/  SHF.R.U32.HI R10, RZ, 0x1, R10 ;  /* 0x00000001ff0a7819 */ /* 0x000fd6000001160a */
[----:B--2---:R-:W-:-:S05]  /*0340*/  @!P0 IMAD R4, R9, R10, RZ ;  /* 0x0000000a09048224 */ /* 0x004fca00078e02ff */
[----:B------:R-:W-:-:S04]  /*0350*/  @!P0 LEA R5, R4, UR4, 0x2 ;  /* 0x0000000404058c11 */ /* 0x000fc8000f8e10ff */
[----:B------:R-:W-:Y:S01]  /*0360*/  @!P0 LEA R6, R10, R5, 0x2 ;  /* 0x000000050a068211 */ /* 0x000fe200078e10ff */
[----:B------:R-:W-:Y:S04]  /*0370*/  @!P0 LDS R4, [R5+-0x4] ;  /* 0xfffffc0005048984 */ /* 0x000fe80000000800 */
[----:B------:R-:W0:Y:S02]  /*0380*/  @!P0 LDS R7, [R6+-0x4] ;  /* 0xfffffc0006078984 */ /* 0x000e240000000800 */
[----:B0-----:R-:W-:Y:S02]  /*0390*/  @!P0 IMAD.IADD R11, R4, 0x1, R7 ;  /* 0x00000001040b8824 */ /* 0x001fe400078e0207 */
[----:B------:R0:W-:Y:S04]  /*03a0*/  @!P0 STS [R5+-0x4], R7 ;  /* 0xfffffc0705008388 */ /* 0x0001e80000000800 */
[----:B------:R0:W-:Y:S01]  /*03b0*/  @!P0 STS [R6+-0x4], R11 ;  /* 0xfffffc0b06008388 */ /* 0x0001e20000000800 */
[----:B------:R-:W-:-:S13]  /*03c0*/  ISETP.LE.U32.AND P0, PT, R14, UR5, PT ;  /* 0x000000050e007c0c */ /* 0x000fda000bf03070 */
[----:B0-----:R-:W-:Y:S05]  /*03d0*/  @!P0 BRA `(.L_x_3) ;  /* 0xfffffffc00c88947 */ /* 0x001fea000383ffff */
[----:B------:R-:W0:Y:S01]  /*03e0*/  LDCU UR4, c[0x0][0x398] ;  /* 0x00007300ff0477ac */ /* 0x000e220008000800 */
[----:B------:R-:W1:Y:S08]  /*03f0*/  LDC.64 R4, c[0x0][0x380] ;  /* 0x0000e000ff047b82 */ /* 0x000e700000000a00 */
[----:B------:R-:W-:Y:S01]  /*0400*/  BAR.SYNC.DEFER_BLOCKING 0x0 ;  /* 0x0000000000007b1d */ /* 0x000fe20000010000 */
[----:B0-----:R-:W-:-:S02]  /*0410*/  ISETP.GE.AND P0, PT, R0, UR4, PT ;  /* 0x0000000400007c0c */ /* 0x001fc4000bf06270 */
[----:B------:R-:W-:Y:S01]  /*0420*/  ISETP.GE.AND P1, PT, R12, UR4, PT ;  /* 0x000000040c007c0c */ /* 0x000fe2000bf26270 */
[----:B-1----:R-:W-:-:S10]  /*0430*/  IMAD.WIDE R4, R0, 0x4, R4 ;  /* 0x0000000400047825 */ /* 0x002fd400078e0204 */
[----:B------:R-:W0:Y:S04]  /*0440*/  @!P0 LDS R7, [R3] ;  /* 0x0000000003078984 */ /* 0x000e280000000800 */
[----:B0-----:R0:W-:Y:S01]  /*0450*/  @!P0 STG.E desc[UR6][R4.64], R7 ;  /* 0x0000000704008986 */ /* 0x0011e2000c101906 */
[----:B------:R-:W-:Y:S05]  /*0460*/  @P1 EXIT ;  /* 0x000000000000194d */ /* 0x000fea0003800000 */
[----:B------:R-:W1:Y:S04]  /*0470*/  LDS R3, [R3+0x4] ;  /* 0x0000040003037984 */ /* 0x000e680000000800 */
[----:B-1----:R-:W-:Y:S01]  /*0480*/  STG.E desc[UR6][R4.64+0x4], R3 ;  /* 0x0000040304007986 */ /* 0x002fe2000c101906 */
[----:B------:R-:W-:Y:S05]  /*0490*/  EXIT ;  /* 0x000000000000794d */ /* 0x000fea0003800000 */
.L_x_4:
        /* <DEDUP_REMOVED lines=14> */
.L_x_8:


//--------------------- .text._Z13addIncrementsPjS_mi --------------------------
	.section	.text._Z13addIncrementsPjS_mi,"ax",@progbits
	.align	128
        .global         _Z13addIncrementsPjS_mi
        .type           _Z13addIncrementsPjS_mi,@function
        .size           _Z13addIncrementsPjS_mi,(.L_x_9 - _Z13addIncrementsPjS_mi)
        .other          _Z13addIncrementsPjS_mi,@"STO_CUDA_ENTRY STV_DEFAULT"
_Z13addIncrementsPjS_mi:
.text._Z13addIncrementsPjS_mi:
[----:B------:R-:W-:Y:S01]  /*0000*/  LDC R1, c[0x0][0x37c] ;  /* 0x0000df00ff017b82 */ /* 0x000fe20000000800 */
[----:B------:R-:W0:Y:S07]  /*0010*/  S2R R3, SR_TID.X ;  /* 0x0000000000037919 */ /* 0x000e2e0000002100 */
[----:B------:R-:W0:Y:S01]  /*0020*/  S2UR UR6, SR_CTAID.X ;  /* 0x00000000000679c3 */ /* 0x000e220000002500 */
[----:B------:R-:W1:Y:S07]  /*0030*/  LDCU.64 UR4, c[0x0][0x390] ;  /* 0x00007200ff0477ac */ /* 0x000e6e0008000a00 */
[----:B------:R-:W0:Y:S02]  /*0040*/  LDC R0, c[0x0][0x360] ;  /* 0x0000d800ff007b82 */ /* 0x000e240000000800 */
[----:B0-----:R-:W-:-:S05]  /*0050*/  IMAD R0, R0, UR6, R3 ;  /* 0x0000000600007c24 */ /* 0x001fca000f8e0203 */
[----:B-1----:R-:W-:Y:S02]  /*0060*/  ISETP.GE.U32.AND P0, PT, R0, UR4, PT ;  /* 0x0000000400007c0c */ /* 0x002fe4000bf06070 */
[----:B------:R-:W-:-:S04]  /*0070*/  SHF.R.S32.HI R9, RZ, 0x1f, R0 ;  /* 0x0000001fff097819 */ /* 0x000fc80000011400 */
[----:B------:R-:W-:-:S13]  /*0080*/  ISETP.GE.U32.AND.EX P0, PT, R9, UR5, PT, P0 ;  /* 0x0000000509007c0c */ /* 0x000fda000bf06100 */
[----:B------:R-:W-:Y:S05]  /*0090*/  @P0 EXIT ;  /* 0x000000000000094d */ /* 0x000fea0003800000 */
[----:B------:R-:W0:Y:S01]  /*00a0*/  LDC R5, c[0x0][0x370] ;  /* 0x0000dc00ff057b82 */ /* 0x000e220000000800 */
[----:B------:R-:W1:Y:S01]  /*00b0*/  LDCU UR4, c[0x0][0x398] ;  /* 0x00007300ff0477ac */ /* 0x000e620008000800 */
[----:B------:R-:W2:Y:S01]  /*00c0*/  LDCU.64 UR8, c[0x0][0x380] ;  /* 0x00007000ff0877ac */ /* 0x000ea20008000a00 */
[----:B-1----:R-:W-:Y:S01]  /*00d0*/  UIMAD UR4, UR6, UR4, URZ ;  /* 0x00000004060472a4 */ /* 0x002fe2000f8e02ff */
[----:B0-----:R-:W0:Y:S01]  /*00e0*/  I2F.U32.RP R4, R5 ;  /* 0x0000000500047306 */ /* 0x001e220000209000 */
[----:B------:R-:W-:-:S07]  /*00f0*/  ISETP.NE.U32.AND P0, PT, R5, RZ, PT ;  /* 0x000000ff0500720c */ /* 0x000fce0003f05070 */
[----:B0-----:R-:W0:Y:S02]  /*0100*/  MUFU.RCP R4, R4 ;  /* 0x0000000400047308 */ /* 0x001e240000001000 */
[----:B0-----:R-:W-:-:S06]  /*0110*/  VIADD R2, R4, 0xffffffe ;  /* 0x0ffffffe04027836 */ /* 0x001fcc0000000000 */
[----:B------:R0:W1:Y:S02]  /*0120*/  F2I.FTZ.U32.TRUNC.NTZ R3, R2 ;  /* 0x0000000200037305 */ /* 0x000064000021f000 */
[----:B0-----:R-:W-:Y:S02]  /*0130*/  HFMA2 R2, -RZ, RZ, 0, 0 ;  /* 0x00000000ff027431 */ /* 0x001fe400000001ff */
[----:B-1----:R-:W-:-:S04]  /*0140*/  IMAD.MOV R6, RZ, RZ, -R3 ;  /* 0x000000ffff067224 */ /* 0x002fc800078e0a03 */
[----:B------:R-:W-:-:S04]  /*0150*/  IMAD R7, R6, R5, RZ ;  /* 0x0000000506077224 */ /* 0x000fc800078e02ff */
[----:B------:R-:W-:-:S06]  /*0160*/  IMAD.HI.U32 R3, R3, R7, R2 ;  /* 0x0000000703037227 */ /* 0x000fcc00078e0002 */
[----:B------:R-:W-:Y:S02]  /*0170*/  IMAD.HI.U32 R7, R3, UR4, RZ ;  /* 0x0000000403077c27 */ /* 0x000fe4000f8e00ff */
[----:B------:R-:W0:Y:S02]  /*0180*/  LDC.64 R2, c[0x0][0x388] ;  /* 0x0000e200ff027b82 */ /* 0x000e240000000a00 */
[----:B------:R-:W-:-:S04]  /*0190*/  IMAD.MOV R4, RZ, RZ, -R7 ;  /* 0x000000ffff047224 */ /* 0x000fc800078e0a07 */
[----:B------:R-:W-:Y:S01]  /*01a0*/  IMAD R4, R5, R4, UR4 ;  /* 0x0000000405047e24 */ /* 0x000fe2000f8e0204 */
[----:B------:R-:W1:Y:S04]  /*01b0*/  LDCU.64 UR4, c[0x0][0x358] ;  /* 0x00006b00ff0477ac */ /* 0x000e680008000a00 */
[----:B------:R-:W-:-:S13]  /*01c0*/  ISETP.GE.U32.AND P1, PT, R4, R5, PT ;  /* 0x000000050400720c */ /* 0x000fda0003f26070 */
[----:B------:R-:W-:Y:S01]  /*01d0*/  @P1 IADD3 R4, PT, PT, R4, -R5, RZ ;  /* 0x8000000504041210 */ /* 0x000fe20007ffe0ff */
[----:B------:R-:W-:-:S03]  /*01e0*/  @P1 VIADD R7, R7, 0x1 ;  /* 0x0000000107071836 */ /* 0x000fc60000000000 */
[----:B------:R-:W-:Y:S02]  /*01f0*/  ISETP.GE.U32.AND P2, PT, R4, R5, PT ;  /* 0x000000050400720c */ /* 0x000fe40003f46070 */
[----:B--2---:R-:W-:-:S11]  /*0200*/  LEA R4, P1, R0, UR8, 0x2 ;  /* 0x0000000800047c11 */ /* 0x004fd6000f8210ff */
[----:B------:R-:W-:Y:S02]  /*0210*/  @P2 IADD3 R7, PT, PT, R7, 0x1, RZ ;  /* 0x0000000107072810 */ /* 0x000fe40007ffe0ff */
[----:B------:R-:W-:Y:S02]  /*0220*/  @!P0 LOP3.LUT R7, RZ, R5, RZ, 0x33, !PT ;  /* 0x00000005ff078212 */ /* 0x000fe400078e33ff */
[----:B------:R-:W-:-:S03]  /*0230*/  LEA.HI.X R5, R0, UR9, R9, 0x2, P1 ;  /* 0x0000000900057c11 */ /* 0x000fc600088f1409 */
[----:B0-----:R-:W-:Y:S02]  /*0240*/  IMAD.WIDE.U32 R2, R7, 0x4, R2 ;  /* 0x0000000407027825 */ /* 0x001fe400078e0002 */
[----:B-1----:R-:W2:Y:S04]  /*0250*/  LDG.E R7, desc[UR4][R4.64] ;  /* 0x0000000404077981 */ /* 0x002ea8000c1e1900 */
[----:B------:R-:W2:Y:S02]  /*0260*/  LDG.E R2, desc[UR4][R2.64] ;  /* 0x0000000402027981 */ /* 0x000ea4000c1e1900 */
[----:B--2---:R-:W-:-:S05]  /*0270*/  IMAD.IADD R7, R2, 0x1, R7 ;  /* 0x0000000102077824 */ /* 0x004fca00078e0207 */
[----:B------:R-:W-:Y:S01]  /*0280*/  STG.E desc[UR4][R4.64], R7 ;  /* 0x0000000704007986 */ /* 0x000fe2000c101904 */
[----:B------:R-:W-:Y:S05]  /*0290*/  EXIT ;  /* 0x000000000000794d */ /* 0x000fea0003800000 */
.L_x_5:
        /* <DEDUP_REMOVED lines=14> */
.L_x_9:


//--------------------- .nv.shared._Z12radixScatterPjS_S_mii --------------------------
	.section	.nv.shared._Z12radixScatterPjS_S_mii,"aw",@nobits
	.sectionflags	@""
	.align	16
	.zero		1024


//--------------------- .nv.shared.reserved.0     --------------------------
	.section	.nv.shared.reserved.0,"aw",@nobits
	.weak		__nv_reservedSMEM_offset_0_alias
	.size		__nv_reservedSMEM_offset_0_alias, 0, 64
	.other		__nv_reservedSMEM_offset_0_alias,@"STO_CUDA_RESERVED_SHARED STV_DEFAULT"
__nv_reservedSMEM_offset_0_alias:
	.zero		0
	.zero		64


//--------------------- .nv.shared._Z12getPredicatePjS_mii --------------------------
	.section	.nv.shared._Z12getPredicatePjS_mii,"aw",@nobits
	.sectionflags	@""
	.align	16
	.zero		1024


//--------------------- .nv.shared._Z12exclusiveSumPjS_S_i --------------------------
	.section	.nv.shared._Z12exclusiveSumPjS_S_i,"aw",@nobits
	.sectionflags	@""
	.align	16
	.zero		1024


//--------------------- .nv.shared._Z13addIncrementsPjS_mi --------------------------
	.section	.nv.shared._Z13addIncrementsPjS_mi,"aw",@nobits
	.sectionflags	@""
	.align	16
	.zero		1024


//--------------------- .nv.constant0._Z12radixScatterPjS_S_mii --------------------------
	.section	.nv.constant0._Z12radixScatterPjS_S_mii,"a",@progbits
	.sectionflags	@""
	.align	4
.nv.constant0._Z12radixScatterPjS_S_mii:
	.zero		936


//--------------------- .nv.constant0._Z12getPredicatePjS_mii --------------------------
	.section	.nv.constant0._Z12getPredicatePjS_mii,"a",@progbits
	.sectionflags	@""
	.align	4
.nv.constant0._Z12getPredicatePjS_mii:
	.zero		928


//--------------------- .nv.constant0._Z12exclusiveSumPjS_S_i --------------------------
	.section	.nv.constant0._Z12exclusiveSumPjS_S_i,"a",@progbits
	.sectionflags	@""
	.align	4
.nv.constant0._Z12exclusiveSumPjS_S_i:
	.zero		924


//--------------------- .nv.constant0._Z13addIncrementsPjS_mi --------------------------
	.section	.nv.constant0._Z13addIncrementsPjS_mi,"a",@progbits
	.sectionflags	@""
	.align	4
.nv.constant0._Z13addIncrementsPjS_mi:
	.zero		924


//--------------------- SYMBOLS --------------------------

	.type		.nv.reservedSmem.offset0,@object
	.size		.nv.reservedSmem.offset0,0x4
	.type		.nv.reservedSmem.cap,@object
	.size		.nv.reservedSmem.cap,0x4
